//
// Generated by NVIDIA NVVM Compiler
//
// Compiler Build ID: CL-36424714
// Cuda compilation tools, release 13.0, V13.0.88
// Based on NVVM 20.0.0
//

.version 9.0
.target sm_100
.address_size 64

	// .globl	leaker_kernel

.visible .entry leaker_kernel(
	.param .u64 .ptr .align 1 leaker_kernel_param_0,
	.param .u64 .ptr .align 1 leaker_kernel_param_1,
	.param .u64 .ptr .align 1 leaker_kernel_param_2
)
{
	.reg .b32 	%r<6>;
	.reg .b64 	%rd<5>;

	ld.param.u64 	%rd1, [leaker_kernel_param_2];
	cvta.to.global.u64 	%rd2, %rd1;
	mov.u32 	%r1, %ctaid.x;
	shl.b32 	%r2, %r1, 10;
	mov.u32 	%r3, %tid.x;
	or.b32  	%r4, %r2, %r3;
	mul.wide.u32 	%rd3, %r4, 4;
	add.s64 	%rd4, %rd2, %rd3;
	mov.b32 	%r5, 313210061;
	st.global.u32 	[%rd4], %r5;
	ret;

}


// ===== COMPILED SASS (sm_100) =====

	.target	sm_100

	.elftype	@"ET_EXEC"


//--------------------- .note.nv.tkinfo           --------------------------
	.section	.note.nv.tkinfo,"",@"SHT_NOTE"
	.sectionflags	@"SHF_NOTE_NV_TKINFO"
	.tkinfo
        /*0018*/ 	.word	0x00000002
        /*0030*/ 	.string	""
        /*0030*/ 	.string	"ptxas"
        /*0030*/ 	.string	"Cuda compilation tools, release 13.0, V13.0.88"
        /*0030*/ 	.string	"Build cuda_13.0.r13.0/compiler.36424714_0"
        /*0030*/ 	.string	"-arch sm_100 -m 64 "



//--------------------- .note.nv.cuinfo           --------------------------
	.section	.note.nv.cuinfo,"",@"SHT_NOTE"
	.sectionflags	@"SHF_NOTE_NV_CUINFO"
        /*0018*/ 	.short	0x0002
        /*001a*/ 	.short	0x0064
        /*001c*/ 	.short	0x0082
	.zero		2


//--------------------- .nv.info                  --------------------------
	.section	.nv.info,"",@"SHT_CUDA_INFO"
	.align	4


	//----- nvinfo : EIATTR_REGCOUNT
	.align		4
        /*0000*/ 	.byte	0x04, 0x2f
        /*0002*/ 	.short	(.L_1 - .L_0)
	.align		4
.L_0:
        /*0004*/ 	.word	index@(leaker_kernel)
        /*0008*/ 	.word	0x0000000a


	//----- nvinfo : EIATTR_FRAME_SIZE
	.align		4
.L_1:
        /*000c*/ 	.byte	0x04, 0x11
        /*000e*/ 	.short	(.L_3 - .L_2)
	.align		4
.L_2:
        /*0010*/ 	.word	index@(leaker_kernel)
        /*0014*/ 	.word	0x00000000


	//----- nvinfo : EIATTR_MIN_STACK_SIZE
	.align		4
.L_3:
        /*0018*/ 	.byte	0x04, 0x12
        /*001a*/ 	.short	(.L_5 - .L_4)
	.align		4
.L_4:
        /*001c*/ 	.word	index@(leaker_kernel)
        /*0020*/ 	.word	0x00000000
.L_5:


//--------------------- .nv.compat                --------------------------
	.section	.nv.compat,"",@"SHT_CUDA_COMPAT_INFO"
	.align	4
        /*0000*/ 	.byte	0x02, 0x09, 0x00, 0x00, 0x02, 0x02, 0x01, 0x00, 0x02, 0x05, 0x05, 0x00, 0x03, 0x07, 0x01, 0x01
        /*0010*/ 	.byte	0x02, 0x03, 0x00, 0x00, 0x02, 0x06, 0x01, 0x00, 0x04, 0x0b, 0x08, 0x00, 0x09, 0x00, 0x00, 0x00
        /*0020*/ 	.byte	0x00, 0x00, 0x00, 0x00


//--------------------- .nv.info.leaker_kernel    --------------------------
	.section	.nv.info.leaker_kernel,"",@"SHT_CUDA_INFO"
	.sectionflags	@""
	.align	4


	//----- nvinfo : EIATTR_CUDA_API_VERSION
	.align		4
        /*0000*/ 	.byte	0x04, 0x37
        /*0002*/ 	.short	(.L_7 - .L_6)
.L_6:
        /*0004*/ 	.word	0x00000082


	//----- nvinfo : EIATTR_KPARAM_INFO
	.align		4
.L_7:
        /*0008*/ 	.byte	0x04, 0x17
        /*000a*/ 	.short	(.L_9 - .L_8)
.L_8:
        /*000c*/ 	.word	0x00000000
        /*0010*/ 	.short	0x0002
        /*0012*/ 	.short	0x0010
        /*0014*/ 	.byte	0x00, 0xf5, 0x21, 0x00


	//----- nvinfo : EIATTR_KPARAM_INFO
	.align		4
.L_9:
        /*0018*/ 	.byte	0x04, 0x17
        /*001a*/ 	.short	(.L_11 - .L_10)
.L_10:
        /*001c*/ 	.word	0x00000000
        /*0020*/ 	.short	0x0001
        /*0022*/ 	.short	0x0008
        /*0024*/ 	.byte	0x00, 0xf5, 0x21, 0x00


	//----- nvinfo : EIATTR_KPARAM_INFO
	.align		4
.L_11:
        /*0028*/ 	.byte	0x04, 0x17
        /*002a*/ 	.short	(.L_13 - .L_12)
.L_12:
        /*002c*/ 	.word	0x00000000
        /*0030*/ 	.short	0x0000
        /*0032*/ 	.short	0x0000
        /*0034*/ 	.byte	0x00, 0xf5, 0x21, 0x00


	//----- nvinfo : EIATTR_SPARSE_MMA_MASK
	.align		4
.L_13:
        /*0038*/ 	.byte	0x03, 0x50
        /*003a*/ 	.short	0x0000


	//----- nvinfo : EIATTR_MAXREG_COUNT
	.align		4
        /*003c*/ 	.byte	0x03, 0x1b
        /*003e*/ 	.short	0x00ff


	//----- nvinfo : EIATTR_MERCURY_ISA_VERSION
	.align		4
        /*0040*/ 	.byte	0x03, 0x5f
        /*0042*/ 	.short	0x0101


	//----- nvinfo : EIATTR_VRC_CTA_INIT_COUNT
	.align		4
        /*0044*/ 	.byte	0x02, 0x4a
	.zero		1
	.zero		1


	//----- nvinfo : EIATTR_EXIT_INSTR_OFFSETS
	.align		4
        /*0048*/ 	.byte	0x04, 0x1c
        /*004a*/ 	.short	(.L_15 - .L_14)


	//   ....[0]....
.L_14:
        /*004c*/ 	.word	0x000000a0


	//----- nvinfo : EIATTR_CBANK_PARAM_SIZE
	.align		4
.L_15:
        /*0050*/ 	.byte	0x03, 0x19
        /*0052*/ 	.short	0x0018


	//----- nvinfo : EIATTR_PARAM_CBANK
	.align		4
        /*0054*/ 	.byte	0x04, 0x0a
        /*0056*/ 	.short	(.L_17 - .L_16)
	.align		4
.L_16:
        /*0058*/ 	.word	index@(.nv.constant0.leaker_kernel)
        /*005c*/ 	.short	0x0380
        /*005e*/ 	.short	0x0018


	//----- nvinfo : EIATTR_SW_WAR
	.align		4
.L_17:
        /*0060*/ 	.byte	0x04, 0x36
        /*0062*/ 	.short	(.L_19 - .L_18)
.L_18:
        /*0064*/ 	.word	0x00000008
.L_19:


//--------------------- .nv.callgraph             --------------------------
	.section	.nv.callgraph,"",@"SHT_CUDA_CALLGRAPH"
	.align	4
	.sectionentsize	8
	.align		4
        /*0000*/ 	.word	0x00000000
	.align		4
        /*0004*/ 	.word	0xffffffff
	.align		4
        /*0008*/ 	.word	0x00000000
	.align		4
        /*000c*/ 	.word	0xfffffffe
	.align		4
        /*0010*/ 	.word	0x00000000
	.align		4
        /*0014*/ 	.word	0xfffffffd
	.align		4
        /*0018*/ 	.word	0x00000000
	.align		4
        /*001c*/ 	.word	0xfffffffc


//--------------------- .text.leaker_kernel       --------------------------
	.section	.text.leaker_kernel,"ax",@progbits
	.align	128
        .global         leaker_kernel
        .type           leaker_kernel,@function
        .size           leaker_kernel,(.L_x_1 - leaker_kernel)
        .other          leaker_kernel,@"STO_CUDA_ENTRY STV_DEFAULT"
leaker_kernel:
.text.leaker_kernel:
[----:B------:R-:W-:Y:S01]  /*0000*/  LDC R1, c[0x0][0x37c] ;  /* 0x0000df00ff017b82 */ /* 0x000fe20000000800 */
[----:B------:R-:W0:Y:S07]  /*0010*/  S2R R5, SR_TID.X ;  /* 0x0000000000057919 */ /* 0x000e2e0000002100 */
[----:B------:R-:W1:Y:S01]  /*0020*/  S2UR UR4, SR_CTAID.X ;  /* 0x00000000000479c3 */ /* 0x000e620000002500 */
[----:B------:R-:W2:Y:S01]  /*0030*/  LDCU.64 UR6, c[0x0][0x358] ;  /* 0x00006b00ff0677ac */ /* 0x000ea20008000a00 */
[----:B------:R-:W-:-:S06]  /*0040*/  HFMA2 R7, -RZ, RZ, 0.000813961029052734375, 0.300048828125 ;  /* 0x12ab34cdff077431 */ /* 0x000fcc00000001ff */
[----:B------:R-:W3:Y:S01]  /*0050*/  LDC.64 R2, c[0x0][0x390] ;  /* 0x0000e400ff027b82 */ /* 0x000ee20000000a00 */
[----:B-1----:R-:W-:-:S06]  /*0060*/  USHF.L.U32 UR4, UR4, 0xa, URZ ;  /* 0x0000000a04047899 */ /* 0x002fcc00080006ff */
[----:B0-----:R-:W-:-:S05]  /*0070*/  LOP3.LUT R5, R5, UR4, RZ, 0xfc, !PT ;  /* 0x0000000405057c12 */ /* 0x001fca000f8efcff */
[----:B---3--:R-:W-:-:S05]  /*0080*/  IMAD.WIDE.U32 R2, R5, 0x4, R2 ;  /* 0x0000000405027825 */ /* 0x008fca00078e0002 */
[----:B--2---:R-:W-:Y:S01]  /*0090*/  STG.E desc[UR6][R2.64], R7 ;  /* 0x0000000702007986 */ /* 0x004fe2000c101906 */
[----:B------:R-:W-:Y:S05]  /*00a0*/  EXIT ;  /* 0x000000000000794d */ /* 0x000fea0003800000 */
.L_x_0:
[----:B------:R-:W-:-:S00]  /*00b0*/  BRA `(.L_x_0) ;  /* 0xfffffffc00fc7947 */ /* 0x000fc0000383ffff */
[----:B------:R-:W-:-:S00]  /*00c0*/  NOP ;  /* 0x0000000000007918 */ /* 0x000fc00000000000 */
        /* <DEDUP_REMOVED lines=11> */
.L_x_1:


//--------------------- .nv.shared.reserved.0     --------------------------
	.section	.nv.shared.reserved.0,"aw",@nobits
	.weak		__nv_reservedSMEM_offset_0_alias
	.size		__nv_reservedSMEM_offset_0_alias, 0, 64
	.other		__nv_reservedSMEM_offset_0_alias,@"STO_CUDA_RESERVED_SHARED STV_DEFAULT"
__nv_reservedSMEM_offset_0_alias:
	.zero		0
	.zero		64


//--------------------- .nv.constant0.leaker_kernel --------------------------
	.section	.nv.constant0.leaker_kernel,"a",@progbits
	.sectionflags	@""
	.align	4
.nv.constant0.leaker_kernel:
	.zero		920


//--------------------- SYMBOLS --------------------------

	.type		.nv.reservedSmem.offset0,@object
	.size		.nv.reservedSmem.offset0,0x4
